//
// Generated by NVIDIA NVVM Compiler
//
// Compiler Build ID: CL-36424714
// Cuda compilation tools, release 13.0, V13.0.88
// Based on NVVM 20.0.0
//

.version 9.0
.target sm_100
.address_size 64

	// .globl	_Z8sem_nomePii

.visible .entry _Z8sem_nomePii(
	.param .u64 .ptr .align 1 _Z8sem_nomePii_param_0,
	.param .u32 _Z8sem_nomePii_param_1
)
{
	.reg .b32 	%r<3>;
	.reg .b64 	%rd<5>;

	ld.param.u64 	%rd1, [_Z8sem_nomePii_param_0];
	cvta.to.global.u64 	%rd2, %rd1;
	mov.u32 	%r1, %tid.x;
	mul.lo.s32 	%r2, %r1, 100;
	mul.wide.u32 	%rd3, %r1, 4;
	add.s64 	%rd4, %rd2, %rd3;
	st.global.u32 	[%rd4], %r2;
	ret;

}


// ===== COMPILED SASS (sm_100) =====

	.target	sm_100

	.elftype	@"ET_EXEC"


//--------------------- .note.nv.tkinfo           --------------------------
	.section	.note.nv.tkinfo,"",@"SHT_NOTE"
	.sectionflags	@"SHF_NOTE_NV_TKINFO"
	.tkinfo
        /*0018*/ 	.word	0x00000002
        /*0030*/ 	.string	""
        /*0030*/ 	.string	"ptxas"
        /*0030*/ 	.string	"Cuda compilation tools, release 13.0, V13.0.88"
        /*0030*/ 	.string	"Build cuda_13.0.r13.0/compiler.36424714_0"
        /*0030*/ 	.string	"-arch sm_100 -m 64 "



//--------------------- .note.nv.cuinfo           --------------------------
	.section	.note.nv.cuinfo,"",@"SHT_NOTE"
	.sectionflags	@"SHF_NOTE_NV_CUINFO"
        /*0018*/ 	.short	0x0002
        /*001a*/ 	.short	0x0064
        /*001c*/ 	.short	0x0082
	.zero		2


//--------------------- .nv.info                  --------------------------
	.section	.nv.info,"",@"SHT_CUDA_INFO"
	.align	4


	//----- nvinfo : EIATTR_REGCOUNT
	.align		4
        /*0000*/ 	.byte	0x04, 0x2f
        /*0002*/ 	.short	(.L_1 - .L_0)
	.align		4
.L_0:
        /*0004*/ 	.word	index@(_Z8sem_nomePii)
        /*0008*/ 	.word	0x00000008


	//----- nvinfo : EIATTR_FRAME_SIZE
	.align		4
.L_1:
        /*000c*/ 	.byte	0x04, 0x11
        /*000e*/ 	.short	(.L_3 - .L_2)
	.align		4
.L_2:
        /*0010*/ 	.word	index@(_Z8sem_nomePii)
        /*0014*/ 	.word	0x00000000


	//----- nvinfo : EIATTR_MIN_STACK_SIZE
	.align		4
.L_3:
        /*0018*/ 	.byte	0x04, 0x12
        /*001a*/ 	.short	(.L_5 - .L_4)
	.align		4
.L_4:
        /*001c*/ 	.word	index@(_Z8sem_nomePii)
        /*0020*/ 	.word	0x00000000
.L_5:


//--------------------- .nv.compat                --------------------------
	.section	.nv.compat,"",@"SHT_CUDA_COMPAT_INFO"
	.align	4
        /*0000*/ 	.byte	0x02, 0x09, 0x00, 0x00, 0x02, 0x02, 0x01, 0x00, 0x02, 0x05, 0x05, 0x00, 0x03, 0x07, 0x01, 0x01
        /*0010*/ 	.byte	0x02, 0x03, 0x00, 0x00, 0x02, 0x06, 0x01, 0x00, 0x04, 0x0b, 0x08, 0x00, 0x09, 0x00, 0x00, 0x00
        /*0020*/ 	.byte	0x00, 0x00, 0x00, 0x00


//--------------------- .nv.info._Z8sem_nomePii   --------------------------
	.section	.nv.info._Z8sem_nomePii,"",@"SHT_CUDA_INFO"
	.sectionflags	@""
	.align	4


	//----- nvinfo : EIATTR_CUDA_API_VERSION
	.align		4
        /*0000*/ 	.byte	0x04, 0x37
        /*0002*/ 	.short	(.L_7 - .L_6)
.L_6:
        /*0004*/ 	.word	0x00000082


	//----- nvinfo : EIATTR_KPARAM_INFO
	.align		4
.L_7:
        /*0008*/ 	.byte	0x04, 0x17
        /*000a*/ 	.short	(.L_9 - .L_8)
.L_8:
        /*000c*/ 	.word	0x00000000
        /*0010*/ 	.short	0x0001
        /*0012*/ 	.short	0x0008
        /*0014*/ 	.byte	0x00, 0xf0, 0x11, 0x00


	//----- nvinfo : EIATTR_KPARAM_INFO
	.align		4
.L_9:
        /*0018*/ 	.byte	0x04, 0x17
        /*001a*/ 	.short	(.L_11 - .L_10)
.L_10:
        /*001c*/ 	.word	0x00000000
        /*0020*/ 	.short	0x0000
        /*0022*/ 	.short	0x0000
        /*0024*/ 	.byte	0x00, 0xf5, 0x21, 0x00


	//----- nvinfo : EIATTR_SPARSE_MMA_MASK
	.align		4
.L_11:
        /*0028*/ 	.byte	0x03, 0x50
        /*002a*/ 	.short	0x0000


	//----- nvinfo : EIATTR_MAXREG_COUNT
	.align		4
        /*002c*/ 	.byte	0x03, 0x1b
        /*002e*/ 	.short	0x00ff


	//----- nvinfo : EIATTR_MERCURY_ISA_VERSION
	.align		4
        /*0030*/ 	.byte	0x03, 0x5f
        /*0032*/ 	.short	0x0101


	//----- nvinfo : EIATTR_VRC_CTA_INIT_COUNT
	.align		4
        /*0034*/ 	.byte	0x02, 0x4a
	.zero		1
	.zero		1


	//----- nvinfo : EIATTR_EXIT_INSTR_OFFSETS
	.align		4
        /*0038*/ 	.byte	0x04, 0x1c
        /*003a*/ 	.short	(.L_13 - .L_12)


	//   ....[0]....
.L_12:
        /*003c*/ 	.word	0x00000070


	//----- nvinfo : EIATTR_CBANK_PARAM_SIZE
	.align		4
.L_13:
        /*0040*/ 	.byte	0x03, 0x19
        /*0042*/ 	.short	0x000c


	//----- nvinfo : EIATTR_PARAM_CBANK
	.align		4
        /*0044*/ 	.byte	0x04, 0x0a
        /*0046*/ 	.short	(.L_15 - .L_14)
	.align		4
.L_14:
        /*0048*/ 	.word	index@(.nv.constant0._Z8sem_nomePii)
        /*004c*/ 	.short	0x0380
        /*004e*/ 	.short	0x000c


	//----- nvinfo : EIATTR_SW_WAR
	.align		4
.L_15:
        /*0050*/ 	.byte	0x04, 0x36
        /*0052*/ 	.short	(.L_17 - .L_16)
.L_16:
        /*0054*/ 	.word	0x00000008
.L_17:


//--------------------- .nv.callgraph             --------------------------
	.section	.nv.callgraph,"",@"SHT_CUDA_CALLGRAPH"
	.align	4
	.sectionentsize	8
	.align		4
        /*0000*/ 	.word	0x00000000
	.align		4
        /*0004*/ 	.word	0xffffffff
	.align		4
        /*0008*/ 	.word	0x00000000
	.align		4
        /*000c*/ 	.word	0xfffffffe
	.align		4
        /*0010*/ 	.word	0x00000000
	.align		4
        /*0014*/ 	.word	0xfffffffd
	.align		4
        /*0018*/ 	.word	0x00000000
	.align		4
        /*001c*/ 	.word	0xfffffffc


//--------------------- .text._Z8sem_nomePii      --------------------------
	.section	.text._Z8sem_nomePii,"ax",@progbits
	.align	128
        .global         _Z8sem_nomePii
        .type           _Z8sem_nomePii,@function
        .size           _Z8sem_nomePii,(.L_x_1 - _Z8sem_nomePii)
        .other          _Z8sem_nomePii,@"STO_CUDA_ENTRY STV_DEFAULT"
_Z8sem_nomePii:
.text._Z8sem_nomePii:
[----:B------:R-:W-:Y:S01]  /*0000*/  LDC R1, c[0x0][0x37c] ;  /* 0x0000df00ff017b82 */ /* 0x000fe20000000800 */
[----:B------:R-:W0:Y:S07]  /*0010*/  S2R R5, SR_TID.X ;  /* 0x0000000000057919 */ /* 0x000e2e0000002100 */
[----:B------:R-:W0:Y:S01]  /*0020*/  LDC.64 R2, c[0x0][0x380] ;  /* 0x0000e000ff027b82 */ /* 0x000e220000000a00 */
[----:B------:R-:W1:Y:S01]  /*0030*/  LDCU.64 UR4, c[0x0][0x358] ;  /* 0x00006b00ff0477ac */ /* 0x000e620008000a00 */
[----:B0-----:R-:W-:-:S04]  /*0040*/  IMAD.WIDE.U32 R2, R5, 0x4, R2 ;  /* 0x0000000405027825 */ /* 0x001fc800078e0002 */
[----:B------:R-:W-:-:S05]  /*0050*/  IMAD R5, R5, 0x64, RZ ;  /* 0x0000006405057824 */ /* 0x000fca00078e02ff */
[----:B-1----:R-:W-:Y:S01]  /*0060*/  STG.E desc[UR4][R2.64], R5 ;  /* 0x0000000502007986 */ /* 0x002fe2000c101904 */
[----:B------:R-:W-:Y:S05]  /*0070*/  EXIT ;  /* 0x000000000000794d */ /* 0x000fea0003800000 */
.L_x_0:
[----:B------:R-:W-:-:S00]  /*0080*/  BRA `(.L_x_0) ;  /* 0xfffffffc00fc7947 */ /* 0x000fc0000383ffff */
[----:B------:R-:W-:-:S00]  /*0090*/  NOP ;  /* 0x0000000000007918 */ /* 0x000fc00000000000 */
        /* <DEDUP_REMOVED lines=14> */
.L_x_1:


//--------------------- .nv.shared.reserved.0     --------------------------
	.section	.nv.shared.reserved.0,"aw",@nobits
	.weak		__nv_reservedSMEM_offset_0_alias
	.size		__nv_reservedSMEM_offset_0_alias, 0, 64
	.other		__nv_reservedSMEM_offset_0_alias,@"STO_CUDA_RESERVED_SHARED STV_DEFAULT"
__nv_reservedSMEM_offset_0_alias:
	.zero		0
	.zero		64


//--------------------- .nv.constant0._Z8sem_nomePii --------------------------
	.section	.nv.constant0._Z8sem_nomePii,"a",@progbits
	.sectionflags	@""
	.align	4
.nv.constant0._Z8sem_nomePii:
	.zero		908


//--------------------- SYMBOLS --------------------------

	.type		.nv.reservedSmem.offset0,@object
	.size		.nv.reservedSmem.offset0,0x4
